//
// Generated by NVIDIA NVVM Compiler
//
// Compiler Build ID: CL-36424714
// Cuda compilation tools, release 13.0, V13.0.88
// Based on NVVM 20.0.0
//

.version 9.0
.target sm_100
.address_size 64

	// .globl	_Z12sumArraysGPUPfS_S_

.visible .entry _Z12sumArraysGPUPfS_S_(
	.param .u64 .ptr .align 1 _Z12sumArraysGPUPfS_S__param_0,
	.param .u64 .ptr .align 1 _Z12sumArraysGPUPfS_S__param_1,
	.param .u64 .ptr .align 1 _Z12sumArraysGPUPfS_S__param_2
)
{
	.reg .b32 	%r<5>;
	.reg .b32 	%f<4>;
	.reg .b64 	%rd<11>;

	ld.param.u64 	%rd1, [_Z12sumArraysGPUPfS_S__param_0];
	ld.param.u64 	%rd2, [_Z12sumArraysGPUPfS_S__param_1];
	ld.param.u64 	%rd3, [_Z12sumArraysGPUPfS_S__param_2];
	cvta.to.global.u64 	%rd4, %rd3;
	cvta.to.global.u64 	%rd5, %rd2;
	cvta.to.global.u64 	%rd6, %rd1;
	mov.u32 	%r1, %ctaid.x;
	mov.u32 	%r2, %ntid.x;
	mov.u32 	%r3, %tid.x;
	mad.lo.s32 	%r4, %r1, %r2, %r3;
	mul.wide.s32 	%rd7, %r4, 4;
	add.s64 	%rd8, %rd6, %rd7;
	ld.global.f32 	%f1, [%rd8];
	add.s64 	%rd9, %rd5, %rd7;
	ld.global.f32 	%f2, [%rd9];
	add.f32 	%f3, %f1, %f2;
	add.s64 	%rd10, %rd4, %rd7;
	st.global.f32 	[%rd10], %f3;
	ret;

}


// ===== COMPILED SASS (sm_100) =====

	.target	sm_100

	.elftype	@"ET_EXEC"


//--------------------- .note.nv.tkinfo           --------------------------
	.section	.note.nv.tkinfo,"",@"SHT_NOTE"
	.sectionflags	@"SHF_NOTE_NV_TKINFO"
	.tkinfo
        /*0018*/ 	.word	0x00000002
        /*0030*/ 	.string	""
        /*0030*/ 	.string	"ptxas"
        /*0030*/ 	.string	"Cuda compilation tools, release 13.0, V13.0.88"
        /*0030*/ 	.string	"Build cuda_13.0.r13.0/compiler.36424714_0"
        /*0030*/ 	.string	"-arch sm_100 -m 64 "



//--------------------- .note.nv.cuinfo           --------------------------
	.section	.note.nv.cuinfo,"",@"SHT_NOTE"
	.sectionflags	@"SHF_NOTE_NV_CUINFO"
        /*0018*/ 	.short	0x0002
        /*001a*/ 	.short	0x0064
        /*001c*/ 	.short	0x0082
	.zero		2


//--------------------- .nv.info                  --------------------------
	.section	.nv.info,"",@"SHT_CUDA_INFO"
	.align	4


	//----- nvinfo : EIATTR_REGCOUNT
	.align		4
        /*0000*/ 	.byte	0x04, 0x2f
        /*0002*/ 	.short	(.L_1 - .L_0)
	.align		4
.L_0:
        /*0004*/ 	.word	index@(_Z12sumArraysGPUPfS_S_)
        /*0008*/ 	.word	0x0000000c


	//----- nvinfo : EIATTR_FRAME_SIZE
	.align		4
.L_1:
        /*000c*/ 	.byte	0x04, 0x11
        /*000e*/ 	.short	(.L_3 - .L_2)
	.align		4
.L_2:
        /*0010*/ 	.word	index@(_Z12sumArraysGPUPfS_S_)
        /*0014*/ 	.word	0x00000000


	//----- nvinfo : EIATTR_MIN_STACK_SIZE
	.align		4
.L_3:
        /*0018*/ 	.byte	0x04, 0x12
        /*001a*/ 	.short	(.L_5 - .L_4)
	.align		4
.L_4:
        /*001c*/ 	.word	index@(_Z12sumArraysGPUPfS_S_)
        /*0020*/ 	.word	0x00000000
.L_5:


//--------------------- .nv.compat                --------------------------
	.section	.nv.compat,"",@"SHT_CUDA_COMPAT_INFO"
	.align	4
        /*0000*/ 	.byte	0x02, 0x09, 0x00, 0x00, 0x02, 0x02, 0x01, 0x00, 0x02, 0x05, 0x05, 0x00, 0x03, 0x07, 0x01, 0x01
        /*0010*/ 	.byte	0x02, 0x03, 0x00, 0x00, 0x02, 0x06, 0x01, 0x00, 0x04, 0x0b, 0x08, 0x00, 0x09, 0x00, 0x00, 0x00
        /*0020*/ 	.byte	0x00, 0x00, 0x00, 0x00


//--------------------- .nv.info._Z12sumArraysGPUPfS_S_ --------------------------
	.section	.nv.info._Z12sumArraysGPUPfS_S_,"",@"SHT_CUDA_INFO"
	.sectionflags	@""
	.align	4


	//----- nvinfo : EIATTR_CUDA_API_VERSION
	.align		4
        /*0000*/ 	.byte	0x04, 0x37
        /*0002*/ 	.short	(.L_7 - .L_6)
.L_6:
        /*0004*/ 	.word	0x00000082


	//----- nvinfo : EIATTR_KPARAM_INFO
	.align		4
.L_7:
        /*0008*/ 	.byte	0x04, 0x17
        /*000a*/ 	.short	(.L_9 - .L_8)
.L_8:
        /*000c*/ 	.word	0x00000000
        /*0010*/ 	.short	0x0002
        /*0012*/ 	.short	0x0010
        /*0014*/ 	.byte	0x00, 0xf5, 0x21, 0x00


	//----- nvinfo : EIATTR_KPARAM_INFO
	.align		4
.L_9:
        /*0018*/ 	.byte	0x04, 0x17
        /*001a*/ 	.short	(.L_11 - .L_10)
.L_10:
        /*001c*/ 	.word	0x00000000
        /*0020*/ 	.short	0x0001
        /*0022*/ 	.short	0x0008
        /*0024*/ 	.byte	0x00, 0xf5, 0x21, 0x00


	//----- nvinfo : EIATTR_KPARAM_INFO
	.align		4
.L_11:
        /*0028*/ 	.byte	0x04, 0x17
        /*002a*/ 	.short	(.L_13 - .L_12)
.L_12:
        /*002c*/ 	.word	0x00000000
        /*0030*/ 	.short	0x0000
        /*0032*/ 	.short	0x0000
        /*0034*/ 	.byte	0x00, 0xf5, 0x21, 0x00


	//----- nvinfo : EIATTR_SPARSE_MMA_MASK
	.align		4
.L_13:
        /*0038*/ 	.byte	0x03, 0x50
        /*003a*/ 	.short	0x0000


	//----- nvinfo : EIATTR_MAXREG_COUNT
	.align		4
        /*003c*/ 	.byte	0x03, 0x1b
        /*003e*/ 	.short	0x00ff


	//----- nvinfo : EIATTR_MERCURY_ISA_VERSION
	.align		4
        /*0040*/ 	.byte	0x03, 0x5f
        /*0042*/ 	.short	0x0101


	//----- nvinfo : EIATTR_VRC_CTA_INIT_COUNT
	.align		4
        /*0044*/ 	.byte	0x02, 0x4a
	.zero		1
	.zero		1


	//----- nvinfo : EIATTR_EXIT_INSTR_OFFSETS
	.align		4
        /*0048*/ 	.byte	0x04, 0x1c
        /*004a*/ 	.short	(.L_15 - .L_14)


	//   ....[0]....
.L_14:
        /*004c*/ 	.word	0x00000100


	//----- nvinfo : EIATTR_CBANK_PARAM_SIZE
	.align		4
.L_15:
        /*0050*/ 	.byte	0x03, 0x19
        /*0052*/ 	.short	0x0018


	//----- nvinfo : EIATTR_PARAM_CBANK
	.align		4
        /*0054*/ 	.byte	0x04, 0x0a
        /*0056*/ 	.short	(.L_17 - .L_16)
	.align		4
.L_16:
        /*0058*/ 	.word	index@(.nv.constant0._Z12sumArraysGPUPfS_S_)
        /*005c*/ 	.short	0x0380
        /*005e*/ 	.short	0x0018


	//----- nvinfo : EIATTR_SW_WAR
	.align		4
.L_17:
        /*0060*/ 	.byte	0x04, 0x36
        /*0062*/ 	.short	(.L_19 - .L_18)
.L_18:
        /*0064*/ 	.word	0x00000008
.L_19:


//--------------------- .nv.callgraph             --------------------------
	.section	.nv.callgraph,"",@"SHT_CUDA_CALLGRAPH"
	.align	4
	.sectionentsize	8
	.align		4
        /*0000*/ 	.word	0x00000000
	.align		4
        /*0004*/ 	.word	0xffffffff
	.align		4
        /*0008*/ 	.word	0x00000000
	.align		4
        /*000c*/ 	.word	0xfffffffe
	.align		4
        /*0010*/ 	.word	0x00000000
	.align		4
        /*0014*/ 	.word	0xfffffffd
	.align		4
        /*0018*/ 	.word	0x00000000
	.align		4
        /*001c*/ 	.word	0xfffffffc


//--------------------- .text._Z12sumArraysGPUPfS_S_ --------------------------
	.section	.text._Z12sumArraysGPUPfS_S_,"ax",@progbits
	.align	128
        .global         _Z12sumArraysGPUPfS_S_
        .type           _Z12sumArraysGPUPfS_S_,@function
        .size           _Z12sumArraysGPUPfS_S_,(.L_x_1 - _Z12sumArraysGPUPfS_S_)
        .other          _Z12sumArraysGPUPfS_S_,@"STO_CUDA_ENTRY STV_DEFAULT"
_Z12sumArraysGPUPfS_S_:
.text._Z12sumArraysGPUPfS_S_:
[----:B------:R-:W-:Y:S01]  /*0000*/  LDC R1, c[0x0][0x37c] ;  /* 0x0000df00ff017b82 */ /* 0x000fe20000000800 */
[----:B------:R-:W0:Y:S07]  /*0010*/  S2R R0, SR_TID.X ;  /* 0x0000000000007919 */ /* 0x000e2e0000002100 */
[----:B------:R-:W0:Y:S01]  /*0020*/  S2UR UR6, SR_CTAID.X ;  /* 0x00000000000679c3 */ /* 0x000e220000002500 */
[----:B------:R-:W1:Y:S07]  /*0030*/  LDCU.64 UR4, c[0x0][0x358] ;  /* 0x00006b00ff0477ac */ /* 0x000e6e0008000a00 */
[----:B------:R-:W0:Y:S08]  /*0040*/  LDC R9, c[0x0][0x360] ;  /* 0x0000d800ff097b82 */ /* 0x000e300000000800 */
[----:B------:R-:W2:Y:S08]  /*0050*/  LDC.64 R2, c[0x0][0x380] ;  /* 0x0000e000ff027b82 */ /* 0x000eb00000000a00 */
[----:B------:R-:W3:Y:S01]  /*0060*/  LDC.64 R4, c[0x0][0x388] ;  /* 0x0000e200ff047b82 */ /* 0x000ee20000000a00 */
[----:B0-----:R-:W-:-:S07]  /*0070*/  IMAD R9, R9, UR6, R0 ;  /* 0x0000000609097c24 */ /* 0x001fce000f8e0200 */
[----:B------:R-:W0:Y:S01]  /*0080*/  LDC.64 R6, c[0x0][0x390] ;  /* 0x0000e400ff067b82 */ /* 0x000e220000000a00 */
[----:B--2---:R-:W-:-:S06]  /*0090*/  IMAD.WIDE R2, R9, 0x4, R2 ;  /* 0x0000000409027825 */ /* 0x004fcc00078e0202 */
[----:B-1----:R-:W2:Y:S01]  /*00a0*/  LDG.E R2, desc[UR4][R2.64] ;  /* 0x0000000402027981 */ /* 0x002ea2000c1e1900 */
[----:B---3--:R-:W-:-:S06]  /*00b0*/  IMAD.WIDE R4, R9, 0x4, R4 ;  /* 0x0000000409047825 */ /* 0x008fcc00078e0204 */
[----:B------:R-:W2:Y:S01]  /*00c0*/  LDG.E R5, desc[UR4][R4.64] ;  /* 0x0000000404057981 */ /* 0x000ea2000c1e1900 */
[----:B0-----:R-:W-:-:S04]  /*00d0*/  IMAD.WIDE R6, R9, 0x4, R6 ;  /* 0x0000000409067825 */ /* 0x001fc800078e0206 */
[----:B--2---:R-:W-:-:S05]  /*00e0*/  FADD R9, R2, R5 ;  /* 0x0000000502097221 */ /* 0x004fca0000000000 */
[----:B------:R-:W-:Y:S01]  /*00f0*/  STG.E desc[UR4][R6.64], R9 ;  /* 0x0000000906007986 */ /* 0x000fe2000c101904 */
[----:B------:R-:W-:Y:S05]  /*0100*/  EXIT ;  /* 0x000000000000794d */ /* 0x000fea0003800000 */
.L_x_0:
[----:B------:R-:W-:-:S00]  /*0110*/  BRA `(.L_x_0) ;  /* 0xfffffffc00fc7947 */ /* 0x000fc0000383ffff */
[----:B------:R-:W-:-:S00]  /*0120*/  NOP ;  /* 0x0000000000007918 */ /* 0x000fc00000000000 */
        /* <DEDUP_REMOVED lines=13> */
.L_x_1:


//--------------------- .nv.shared.reserved.0     --------------------------
	.section	.nv.shared.reserved.0,"aw",@nobits
	.weak		__nv_reservedSMEM_offset_0_alias
	.size		__nv_reservedSMEM_offset_0_alias, 0, 64
	.other		__nv_reservedSMEM_offset_0_alias,@"STO_CUDA_RESERVED_SHARED STV_DEFAULT"
__nv_reservedSMEM_offset_0_alias:
	.zero		0
	.zero		64


//--------------------- .nv.constant0._Z12sumArraysGPUPfS_S_ --------------------------
	.section	.nv.constant0._Z12sumArraysGPUPfS_S_,"a",@progbits
	.sectionflags	@""
	.align	4
.nv.constant0._Z12sumArraysGPUPfS_S_:
	.zero		920


//--------------------- SYMBOLS --------------------------

	.type		.nv.reservedSmem.offset0,@object
	.size		.nv.reservedSmem.offset0,0x4
